//
// Generated by NVIDIA NVVM Compiler
//
// Compiler Build ID: CL-36424714
// Cuda compilation tools, release 13.0, V13.0.88
// Based on NVVM 20.0.0
//

.version 9.0
.target sm_100
.address_size 64

	// .globl	_Z9filter_v1PiS_PKii
// _ZZ9filter_v1PiS_PKiiE3l_n has been demoted

.visible .entry _Z9filter_v1PiS_PKii(
	.param .u64 .ptr .align 1 _Z9filter_v1PiS_PKii_param_0,
	.param .u64 .ptr .align 1 _Z9filter_v1PiS_PKii_param_1,
	.param .u64 .ptr .align 1 _Z9filter_v1PiS_PKii_param_2,
	.param .u32 _Z9filter_v1PiS_PKii_param_3
)
{
	.reg .pred 	%p<6>;
	.reg .b32 	%r<16>;
	.reg .b64 	%rd<7>;
	// demoted variable
	.shared .align 4 .u32 _ZZ9filter_v1PiS_PKiiE3l_n;
	ld.param.u64 	%rd3, [_Z9filter_v1PiS_PKii_param_1];
	ld.param.u64 	%rd4, [_Z9filter_v1PiS_PKii_param_2];
	ld.param.u32 	%r7, [_Z9filter_v1PiS_PKii_param_3];
	mov.u32 	%r8, %ctaid.x;
	mov.u32 	%r1, %ntid.x;
	mov.u32 	%r2, %tid.x;
	mad.lo.s32 	%r15, %r8, %r1, %r2;
	setp.ge.s32 	%p1, %r15, %r7;
	@%p1 bra 	$L__BB0_9;
	mov.u32 	%r9, %nctaid.x;
	mul.lo.s32 	%r4, %r1, %r9;
	cvta.to.global.u64 	%rd1, %rd4;
	cvta.to.global.u64 	%rd2, %rd3;
$L__BB0_2:
	setp.ne.s32 	%p2, %r2, 0;
	@%p2 bra 	$L__BB0_4;
	mov.b32 	%r10, 0;
	st.shared.u32 	[_ZZ9filter_v1PiS_PKiiE3l_n], %r10;
$L__BB0_4:
	bar.sync 	0;
	mul.wide.s32 	%rd5, %r15, 4;
	add.s64 	%rd6, %rd1, %rd5;
	ld.global.u32 	%r11, [%rd6];
	setp.lt.s32 	%p3, %r11, 1;
	@%p3 bra 	$L__BB0_6;
	atom.shared.add.u32 	%r12, [_ZZ9filter_v1PiS_PKiiE3l_n], 1;
$L__BB0_6:
	setp.ne.s32 	%p4, %r2, 0;
	bar.sync 	0;
	@%p4 bra 	$L__BB0_8;
	ld.shared.u32 	%r13, [_ZZ9filter_v1PiS_PKiiE3l_n];
	atom.global.add.u32 	%r14, [%rd2], %r13;
	st.shared.u32 	[_ZZ9filter_v1PiS_PKiiE3l_n], %r14;
$L__BB0_8:
	bar.sync 	0;
	bar.sync 	0;
	add.s32 	%r15, %r15, %r4;
	setp.lt.s32 	%p5, %r15, %r7;
	@%p5 bra 	$L__BB0_2;
$L__BB0_9:
	ret;

}


// ===== COMPILED SASS (sm_100) =====

	.target	sm_100

	.elftype	@"ET_EXEC"


//--------------------- .note.nv.tkinfo           --------------------------
	.section	.note.nv.tkinfo,"",@"SHT_NOTE"
	.sectionflags	@"SHF_NOTE_NV_TKINFO"
	.tkinfo
        /*0018*/ 	.word	0x00000002
        /*0030*/ 	.string	""
        /*0030*/ 	.string	"ptxas"
        /*0030*/ 	.string	"Cuda compilation tools, release 13.0, V13.0.88"
        /*0030*/ 	.string	"Build cuda_13.0.r13.0/compiler.36424714_0"
        /*0030*/ 	.string	"-arch sm_100 -m 64 "



//--------------------- .note.nv.cuinfo           --------------------------
	.section	.note.nv.cuinfo,"",@"SHT_NOTE"
	.sectionflags	@"SHF_NOTE_NV_CUINFO"
        /*0018*/ 	.short	0x0002
        /*001a*/ 	.short	0x0064
        /*001c*/ 	.short	0x0082
	.zero		2


//--------------------- .nv.info                  --------------------------
	.section	.nv.info,"",@"SHT_CUDA_INFO"
	.align	4


	//----- nvinfo : EIATTR_REGCOUNT
	.align		4
        /*0000*/ 	.byte	0x04, 0x2f
        /*0002*/ 	.short	(.L_1 - .L_0)
	.align		4
.L_0:
        /*0004*/ 	.word	index@(_Z9filter_v1PiS_PKii)
        /*0008*/ 	.word	0x0000000c


	//----- nvinfo : EIATTR_FRAME_SIZE
	.align		4
.L_1:
        /*000c*/ 	.byte	0x04, 0x11
        /*000e*/ 	.short	(.L_3 - .L_2)
	.align		4
.L_2:
        /*0010*/ 	.word	index@(_Z9filter_v1PiS_PKii)
        /*0014*/ 	.word	0x00000000


	//----- nvinfo : EIATTR_MIN_STACK_SIZE
	.align		4
.L_3:
        /*0018*/ 	.byte	0x04, 0x12
        /*001a*/ 	.short	(.L_5 - .L_4)
	.align		4
.L_4:
        /*001c*/ 	.word	index@(_Z9filter_v1PiS_PKii)
        /*0020*/ 	.word	0x00000000
.L_5:


//--------------------- .nv.compat                --------------------------
	.section	.nv.compat,"",@"SHT_CUDA_COMPAT_INFO"
	.align	4
        /*0000*/ 	.byte	0x02, 0x09, 0x00, 0x00, 0x02, 0x02, 0x01, 0x00, 0x02, 0x05, 0x05, 0x00, 0x03, 0x07, 0x01, 0x01
        /*0010*/ 	.byte	0x02, 0x03, 0x00, 0x00, 0x02, 0x06, 0x01, 0x00, 0x04, 0x0b, 0x08, 0x00, 0x09, 0x00, 0x00, 0x00
        /*0020*/ 	.byte	0x00, 0x00, 0x00, 0x00


//--------------------- .nv.info._Z9filter_v1PiS_PKii --------------------------
	.section	.nv.info._Z9filter_v1PiS_PKii,"",@"SHT_CUDA_INFO"
	.sectionflags	@""
	.align	4


	//----- nvinfo : EIATTR_CUDA_API_VERSION
	.align		4
        /*0000*/ 	.byte	0x04, 0x37
        /*0002*/ 	.short	(.L_7 - .L_6)
.L_6:
        /*0004*/ 	.word	0x00000082


	//----- nvinfo : EIATTR_KPARAM_INFO
	.align		4
.L_7:
        /*0008*/ 	.byte	0x04, 0x17
        /*000a*/ 	.short	(.L_9 - .L_8)
.L_8:
        /*000c*/ 	.word	0x00000000
        /*0010*/ 	.short	0x0003
        /*0012*/ 	.short	0x0018
        /*0014*/ 	.byte	0x00, 0xf0, 0x11, 0x00


	//----- nvinfo : EIATTR_KPARAM_INFO
	.align		4
.L_9:
        /*0018*/ 	.byte	0x04, 0x17
        /*001a*/ 	.short	(.L_11 - .L_10)
.L_10:
        /*001c*/ 	.word	0x00000000
        /*0020*/ 	.short	0x0002
        /*0022*/ 	.short	0x0010
        /*0024*/ 	.byte	0x00, 0xf5, 0x21, 0x00


	//----- nvinfo : EIATTR_KPARAM_INFO
	.align		4
.L_11:
        /*0028*/ 	.byte	0x04, 0x17
        /*002a*/ 	.short	(.L_13 - .L_12)
.L_12:
        /*002c*/ 	.word	0x00000000
        /*0030*/ 	.short	0x0001
        /*0032*/ 	.short	0x0008
        /*0034*/ 	.byte	0x00, 0xf5, 0x21, 0x00


	//----- nvinfo : EIATTR_KPARAM_INFO
	.align		4
.L_13:
        /*0038*/ 	.byte	0x04, 0x17
        /*003a*/ 	.short	(.L_15 - .L_14)
.L_14:
        /*003c*/ 	.word	0x00000000
        /*0040*/ 	.short	0x0000
        /*0042*/ 	.short	0x0000
        /*0044*/ 	.byte	0x00, 0xf5, 0x21, 0x00


	//----- nvinfo : EIATTR_SPARSE_MMA_MASK
	.align		4
.L_15:
        /*0048*/ 	.byte	0x03, 0x50
        /*004a*/ 	.short	0x0000


	//----- nvinfo : EIATTR_MAXREG_COUNT
	.align		4
        /*004c*/ 	.byte	0x03, 0x1b
        /*004e*/ 	.short	0x00ff


	//----- nvinfo : EIATTR_NUM_BARRIERS
	.align		4
        /*0050*/ 	.byte	0x02, 0x4c
        /*0052*/ 	.byte	0x01
	.zero		1


	//----- nvinfo : EIATTR_MERCURY_ISA_VERSION
	.align		4
        /*0054*/ 	.byte	0x03, 0x5f
        /*0056*/ 	.short	0x0101


	//----- nvinfo : EIATTR_VRC_CTA_INIT_COUNT
	.align		4
        /*0058*/ 	.byte	0x02, 0x4a
	.zero		1
	.zero		1


	//----- nvinfo : EIATTR_EXIT_INSTR_OFFSETS
	.align		4
        /*005c*/ 	.byte	0x04, 0x1c
        /*005e*/ 	.short	(.L_17 - .L_16)


	//   ....[0]....
.L_16:
        /*0060*/ 	.word	0x00000070


	//   ....[1]....
        /*0064*/ 	.word	0x000002f0


	//----- nvinfo : EIATTR_CRS_STACK_SIZE
	.align		4
.L_17:
        /*0068*/ 	.byte	0x04, 0x1e
        /*006a*/ 	.short	(.L_19 - .L_18)
.L_18:
        /*006c*/ 	.word	0x00000000


	//----- nvinfo : EIATTR_CBANK_PARAM_SIZE
	.align		4
.L_19:
        /*0070*/ 	.byte	0x03, 0x19
        /*0072*/ 	.short	0x001c


	//----- nvinfo : EIATTR_PARAM_CBANK
	.align		4
        /*0074*/ 	.byte	0x04, 0x0a
        /*0076*/ 	.short	(.L_21 - .L_20)
	.align		4
.L_20:
        /*0078*/ 	.word	index@(.nv.constant0._Z9filter_v1PiS_PKii)
        /*007c*/ 	.short	0x0380
        /*007e*/ 	.short	0x001c


	//----- nvinfo : EIATTR_SW_WAR
	.align		4
.L_21:
        /*0080*/ 	.byte	0x04, 0x36
        /*0082*/ 	.short	(.L_23 - .L_22)
.L_22:
        /*0084*/ 	.word	0x00000008
.L_23:


//--------------------- .nv.callgraph             --------------------------
	.section	.nv.callgraph,"",@"SHT_CUDA_CALLGRAPH"
	.align	4
	.sectionentsize	8
	.align		4
        /*0000*/ 	.word	0x00000000
	.align		4
        /*0004*/ 	.word	0xffffffff
	.align		4
        /*0008*/ 	.word	0x00000000
	.align		4
        /*000c*/ 	.word	0xfffffffe
	.align		4
        /*0010*/ 	.word	0x00000000
	.align		4
        /*0014*/ 	.word	0xfffffffd
	.align		4
        /*0018*/ 	.word	0x00000000
	.align		4
        /*001c*/ 	.word	0xfffffffc


//--------------------- .text._Z9filter_v1PiS_PKii --------------------------
	.section	.text._Z9filter_v1PiS_PKii,"ax",@progbits
	.align	128
        .global         _Z9filter_v1PiS_PKii
        .type           _Z9filter_v1PiS_PKii,@function
        .size           _Z9filter_v1PiS_PKii,(.L_x_6 - _Z9filter_v1PiS_PKii)
        .other          _Z9filter_v1PiS_PKii,@"STO_CUDA_ENTRY STV_DEFAULT"
_Z9filter_v1PiS_PKii:
.text._Z9filter_v1PiS_PKii:
[----:B------:R-:W-:Y:S01]  /*0000*/  LDC R1, c[0x0][0x37c] ;  /* 0x0000df00ff017b82 */ /* 0x000fe20000000800 */
[----:B------:R-:W0:Y:S07]  /*0010*/  S2R R8, SR_TID.X ;  /* 0x0000000000087919 */ /* 0x000e2e0000002100 */
[----:B------:R-:W0:Y:S01]  /*0020*/  S2UR UR4, SR_CTAID.X ;  /* 0x00000000000479c3 */ /* 0x000e220000002500 */
[----:B------:R-:W1:Y:S07]  /*0030*/  LDCU UR5, c[0x0][0x398] ;  /* 0x00007300ff0577ac */ /* 0x000e6e0008000800 */
[----:B------:R-:W0:Y:S02]  /*0040*/  LDC R7, c[0x0][0x360] ;  /* 0x0000d800ff077b82 */ /* 0x000e240000000800 */
[----:B0-----:R-:W-:-:S05]  /*0050*/  IMAD R0, R7, UR4, R8 ;  /* 0x0000000407007c24 */ /* 0x001fca000f8e0208 */
[----:B-1----:R-:W-:-:S13]  /*0060*/  ISETP.GE.AND P0, PT, R0, UR5, PT ;  /* 0x0000000500007c0c */ /* 0x002fda000bf06270 */
[----:B------:R-:W-:Y:S05]  /*0070*/  @P0 EXIT ;  /* 0x000000000000094d */ /* 0x000fea0003800000 */
[----:B------:R-:W0:Y:S01]  /*0080*/  LDC.64 R4, c[0x0][0x390] ;  /* 0x0000e400ff047b82 */ /* 0x000e220000000a00 */
[----:B------:R-:W1:Y:S01]  /*0090*/  LDCU UR4, c[0x0][0x370] ;  /* 0x00006e00ff0477ac */ /* 0x000e620008000800 */
[----:B------:R-:W-:Y:S01]  /*00a0*/  ISETP.NE.AND P0, PT, R8, RZ, PT ;  /* 0x000000ff0800720c */ /* 0x000fe20003f05270 */
[----:B------:R-:W2:Y:S01]  /*00b0*/  LDCU.64 UR6, c[0x0][0x358] ;  /* 0x00006b00ff0677ac */ /* 0x000ea20008000a00 */
[----:B------:R-:W3:Y:S01]  /*00c0*/  LDCU UR8, c[0x0][0x398] ;  /* 0x00007300ff0877ac */ /* 0x000ee20008000800 */
[----:B-1----:R-:W-:-:S10]  /*00d0*/  IMAD R7, R7, UR4, RZ ;  /* 0x0000000407077c24 */ /* 0x002fd4000f8e02ff */
.L_x_4:
[----:B------:R-:W1:Y:S01]  /*00e0*/  @!P0 S2R R9, SR_CgaCtaId ;  /* 0x0000000000098919 */ /* 0x000e620000008800 */
[----:B------:R-:W-:Y:S01]  /*00f0*/  @!P0 MOV R6, 0x400 ;  /* 0x0000040000068802 */ /* 0x000fe20000000f00 */
[----:B------:R-:W-:Y:S05]  /*0100*/  WARPSYNC.ALL ;  /* 0x0000000000007948 */ /* 0x000fea0003800000 */
[----:B0-----:R-:W-:Y:S01]  /*0110*/  IMAD.WIDE R2, R0, 0x4, R4 ;  /* 0x0000000400027825 */ /* 0x001fe200078e0204 */
[----:B-1----:R-:W-:-:S05]  /*0120*/  @!P0 LEA R6, R9, R6, 0x18 ;  /* 0x0000000609068211 */ /* 0x002fca00078ec0ff */
[----:B------:R0:W-:Y:S01]  /*0130*/  @!P0 STS [R6], RZ ;  /* 0x000000ff06008388 */ /* 0x0001e20000000800 */
[----:B------:R-:W-:Y:S06]  /*0140*/  BAR.SYNC.DEFER_BLOCKING 0x0 ;  /* 0x0000000000007b1d */ /* 0x000fec0000010000 */
[----:B--2---:R-:W2:Y:S01]  /*0150*/  LDG.E R2, desc[UR6][R2.64] ;  /* 0x0000000602027981 */ /* 0x004ea2000c1e1900 */
[----:B------:R-:W-:Y:S01]  /*0160*/  BSSY.RECONVERGENT B0, `(.L_x_0) ;  /* 0x0000007000007945 */ /* 0x000fe20003800200 */
[----:B--2---:R-:W-:-:S13]  /*0170*/  ISETP.GE.AND P0, PT, R2, 0x1, PT ;  /* 0x000000010200780c */ /* 0x004fda0003f06270 */
[----:B0-----:R-:W-:Y:S05]  /*0180*/  @!P0 BRA `(.L_x_1) ;  /* 0x0000000000108947 */ /* 0x001fea0003800000 */
[----:B------:R-:W0:Y:S01]  /*0190*/  S2UR UR5, SR_CgaCtaId ;  /* 0x00000000000579c3 */ /* 0x000e220000008800 */
[----:B------:R-:W-:Y:S02]  /*01a0*/  UMOV UR4, 0x400 ;  /* 0x0000040000047882 */ /* 0x000fe40000000000 */
[----:B0-----:R-:W-:-:S09]  /*01b0*/  ULEA UR4, UR5, UR4, 0x18 ;  /* 0x0000000405047291 */ /* 0x001fd2000f8ec0ff */
[----:B------:R-:W-:Y:S03]  /*01c0*/  ATOMS.POPC.INC.32 RZ, [UR4] ;  /* 0x00000000ffff7f8c */ /* 0x000fe6000d800004 */
.L_x_1:
[----:B---3--:R-:W-:Y:S05]  /*01d0*/  BSYNC.RECONVERGENT B0 ;  /* 0x0000000000007941 */ /* 0x008fea0003800200 */
.L_x_0:
[----:B------:R-:W-:Y:S01]  /*01e0*/  BAR.SYNC.DEFER_BLOCKING 0x0 ;  /* 0x0000000000007b1d */ /* 0x000fe20000010000 */
[----:B------:R-:W-:-:S05]  /*01f0*/  ISETP.NE.AND P0, PT, R8, RZ, PT ;  /* 0x000000ff0800720c */ /* 0x000fca0003f05270 */
[----:B------:R-:W-:Y:S08]  /*0200*/  BSSY.RECONVERGENT B0, `(.L_x_2) ;  /* 0x0000009000007945 */ /* 0x000ff00003800200 */
[----:B------:R-:W-:Y:S05]  /*0210*/  @P0 BRA `(.L_x_3) ;  /* 0x00000000001c0947 */ /* 0x000fea0003800000 */
[----:B------:R-:W0:Y:S01]  /*0220*/  S2UR UR5, SR_CgaCtaId ;  /* 0x00000000000579c3 */ /* 0x000e220000008800 */
[----:B------:R-:W-:-:S07]  /*0230*/  UMOV UR4, 0x400 ;  /* 0x0000040000047882 */ /* 0x000fce0000000000 */
[----:B------:R-:W1:Y:S01]  /*0240*/  LDC.64 R2, c[0x0][0x388] ;  /* 0x0000e200ff027b82 */ /* 0x000e620000000a00 */
[----:B0-----:R-:W-:-:S09]  /*0250*/  ULEA UR4, UR5, UR4, 0x18 ;  /* 0x0000000405047291 */ /* 0x001fd2000f8ec0ff */
[----:B------:R-:W1:Y:S04]  /*0260*/  LDS R9, [UR4] ;  /* 0x00000004ff097984 */ /* 0x000e680008000800 */
[----:B-1----:R-:W2:Y:S04]  /*0270*/  ATOMG.E.ADD.STRONG.GPU PT, R2, desc[UR6][R2.64], R9 ;  /* 0x80000009020279a8 */ /* 0x002ea800081ef106 */
[----:B--2---:R0:W-:Y:S02]  /*0280*/  STS [UR4], R2 ;  /* 0x00000002ff007988 */ /* 0x0041e40008000804 */
.L_x_3:
[----:B------:R-:W-:Y:S05]  /*0290*/  BSYNC.RECONVERGENT B0 ;  /* 0x0000000000007941 */ /* 0x000fea0003800200 */
.L_x_2:
[----:B------:R-:W-:Y:S01]  /*02a0*/  BAR.SYNC.DEFER_BLOCKING 0x0 ;  /* 0x0000000000007b1d */ /* 0x000fe20000010000 */
[----:B------:R-:W-:-:S07]  /*02b0*/  IMAD.IADD R0, R7, 0x1, R0 ;  /* 0x0000000107007824 */ /* 0x000fce00078e0200 */
[----:B------:R-:W-:Y:S01]  /*02c0*/  BAR.SYNC.DEFER_BLOCKING 0x0 ;  /* 0x0000000000007b1d */ /* 0x000fe20000010000 */
[----:B------:R-:W-:-:S13]  /*02d0*/  ISETP.GE.AND P1, PT, R0, UR8, PT ;  /* 0x0000000800007c0c */ /* 0x000fda000bf26270 */
[----:B------:R-:W-:Y:S05]  /*02e0*/  @!P1 BRA `(.L_x_4) ;  /* 0xfffffffc007c9947 */ /* 0x000fea000383ffff */
[----:B------:R-:W-:Y:S05]  /*02f0*/  EXIT ;  /* 0x000000000000794d */ /* 0x000fea0003800000 */
.L_x_5:
[----:B------:R-:W-:-:S00]  /*0300*/  BRA `(.L_x_5) ;  /* 0xfffffffc00fc7947 */ /* 0x000fc0000383ffff */
[----:B------:R-:W-:-:S00]  /*0310*/  NOP ;  /* 0x0000000000007918 */ /* 0x000fc00000000000 */
        /* <DEDUP_REMOVED lines=14> */
.L_x_6:


//--------------------- .nv.shared._Z9filter_v1PiS_PKii --------------------------
	.section	.nv.shared._Z9filter_v1PiS_PKii,"aw",@nobits
	.sectionflags	@""
	.align	4
.nv.shared._Z9filter_v1PiS_PKii:
	.zero		1028


//--------------------- .nv.shared.reserved.0     --------------------------
	.section	.nv.shared.reserved.0,"aw",@nobits
	.weak		__nv_reservedSMEM_offset_0_alias
	.size		__nv_reservedSMEM_offset_0_alias, 0, 64
	.other		__nv_reservedSMEM_offset_0_alias,@"STO_CUDA_RESERVED_SHARED STV_DEFAULT"
__nv_reservedSMEM_offset_0_alias:
	.zero		0
	.zero		64


//--------------------- .nv.constant0._Z9filter_v1PiS_PKii --------------------------
	.section	.nv.constant0._Z9filter_v1PiS_PKii,"a",@progbits
	.sectionflags	@""
	.align	4
.nv.constant0._Z9filter_v1PiS_PKii:
	.zero		924


//--------------------- SYMBOLS --------------------------

	.type		.nv.reservedSmem.offset0,@object
	.size		.nv.reservedSmem.offset0,0x4
	.type		.nv.reservedSmem.cap,@object
	.size		.nv.reservedSmem.cap,0x4
